	.headerflags	@"EF_CUDA_TEXMODE_UNIFIED EF_CUDA_64BIT_ADDRESS EF_CUDA_ACCELERATORS EF_CUDA_SM90 EF_CUDA_VIRTUAL_SM(EF_CUDA_SM90)"
	.elftype	@"ET_EXEC"


//--------------------- .nv.info                  --------------------------
	.section	.nv.info,"",@"SHT_CUDA_INFO"
	.align	4


	//----- nvinfo : EIATTR_REGCOUNT
	.align		4
        /*0000*/ 	.byte	0x04, 0x2f
        /*0002*/ 	.short	(.L_1 - .L_0)
	.align		4
.L_0:
        /*0004*/ 	.word	index@(triton_poi_fused_max_pool2d_with_indices_16)
        /*0008*/ 	.word	0x0000001a


	//----- nvinfo : EIATTR_MIN_STACK_SIZE
	.align		4
.L_1:
        /*000c*/ 	.byte	0x04, 0x12
        /*000e*/ 	.short	(.L_3 - .L_2)
	.align		4
.L_2:
        /*0010*/ 	.word	index@(triton_poi_fused_max_pool2d_with_indices_16)
        /*0014*/ 	.word	0x00000000


	//----- nvinfo : EIATTR_FRAME_SIZE
	.align		4
.L_3:
        /*0018*/ 	.byte	0x04, 0x11
        /*001a*/ 	.short	(.L_5 - .L_4)
	.align		4
.L_4:
        /*001c*/ 	.word	index@(triton_poi_fused_max_pool2d_with_indices_16)
        /*0020*/ 	.word	0x00000000


	//----- nvinfo : EIATTR_MIN_STACK_SIZE
	.align		4
.L_5:
        /*0024*/ 	.byte	0x04, 0x12
        /*0026*/ 	.short	(.L_7 - .L_6)
	.align		4
.L_6:
        /*0028*/ 	.word	index@(triton_poi_fused_max_pool2d_with_indices_16)
        /*002c*/ 	.word	0x00000000
.L_7:


//--------------------- .nv.info.triton_poi_fused_max_pool2d_with_indices_16 --------------------------
	.section	.nv.info.triton_poi_fused_max_pool2d_with_indices_16,"",@"SHT_CUDA_INFO"
	.sectionflags	@""
	.align	4


	//----- nvinfo : EIATTR_CUDA_API_VERSION
	.align		4
        /*0000*/ 	.byte	0x04, 0x37
        /*0002*/ 	.short	(.L_9 - .L_8)
.L_8:
        /*0004*/ 	.word	0x0000007c


	//----- nvinfo : EIATTR_KPARAM_INFO
	.align		4
.L_9:
        /*0008*/ 	.byte	0x04, 0x17
        /*000a*/ 	.short	(.L_11 - .L_10)
.L_10:
        /*000c*/ 	.word	0x00000000
        /*0010*/ 	.short	0x0003
        /*0012*/ 	.short	0x0018
        /*0014*/ 	.byte	0x00, 0xf0, 0x11, 0x00


	//----- nvinfo : EIATTR_KPARAM_INFO
	.align		4
.L_11:
        /*0018*/ 	.byte	0x04, 0x17
        /*001a*/ 	.short	(.L_13 - .L_12)
.L_12:
        /*001c*/ 	.word	0x00000000
        /*0020*/ 	.short	0x0002
        /*0022*/ 	.short	0x0010
        /*0024*/ 	.byte	0x00, 0xf4, 0x21, 0x00


	//----- nvinfo : EIATTR_KPARAM_INFO
	.align		4
.L_13:
        /*0028*/ 	.byte	0x04, 0x17
        /*002a*/ 	.short	(.L_15 - .L_14)
.L_14:
        /*002c*/ 	.word	0x00000000
        /*0030*/ 	.short	0x0001
        /*0032*/ 	.short	0x0008
        /*0034*/ 	.byte	0x00, 0xf4, 0x21, 0x00


	//----- nvinfo : EIATTR_KPARAM_INFO
	.align		4
.L_15:
        /*0038*/ 	.byte	0x04, 0x17
        /*003a*/ 	.short	(.L_17 - .L_16)
.L_16:
        /*003c*/ 	.word	0x00000000
        /*0040*/ 	.short	0x0000
        /*0042*/ 	.short	0x0000
        /*0044*/ 	.byte	0x00, 0xf4, 0x21, 0x00


	//----- nvinfo : EIATTR_SPARSE_MMA_MASK
	.align		4
.L_17:
        /*0048*/ 	.byte	0x03, 0x50
        /*004a*/ 	.short	0x0000


	//----- nvinfo : EIATTR_MAXREG_COUNT
	.align		4
        /*004c*/ 	.byte	0x03, 0x1b
        /*004e*/ 	.short	0x00ff


	//----- nvinfo : EIATTR_EXIT_INSTR_OFFSETS
	.align		4
        /*0050*/ 	.byte	0x04, 0x1c
        /*0052*/ 	.short	(.L_19 - .L_18)


	//   ....[0]....
.L_18:
        /*0054*/ 	.word	0x000009c0


	//   ....[1]....
        /*0058*/ 	.word	0x000009e0


	//----- nvinfo : EIATTR_REQNTID
	.align		4
.L_19:
        /*005c*/ 	.byte	0x04, 0x10
        /*005e*/ 	.short	(.L_21 - .L_20)
.L_20:
        /*0060*/ 	.word	0x00000100
        /*0064*/ 	.word	0x00000001
        /*0068*/ 	.word	0x00000001


	//----- nvinfo : EIATTR_CBANK_PARAM_SIZE
	.align		4
.L_21:
        /*006c*/ 	.byte	0x03, 0x19
        /*006e*/ 	.short	0x001c


	//----- nvinfo : EIATTR_PARAM_CBANK
	.align		4
        /*0070*/ 	.byte	0x04, 0x0a
        /*0072*/ 	.short	(.L_23 - .L_22)
	.align		4
.L_22:
        /*0074*/ 	.word	index@(.nv.constant0.triton_poi_fused_max_pool2d_with_indices_16)
        /*0078*/ 	.short	0x0210
        /*007a*/ 	.short	0x001c


	//----- nvinfo : EIATTR_SW_WAR
	.align		4
.L_23:
        /*007c*/ 	.byte	0x04, 0x36
        /*007e*/ 	.short	(.L_25 - .L_24)
.L_24:
        /*0080*/ 	.word	0x00000008
.L_25:


//--------------------- .nv.callgraph             --------------------------
	.section	.nv.callgraph,"",@"SHT_CUDA_CALLGRAPH"
	.align	4
	.sectionentsize	8
	.align		4
        /*0000*/ 	.word	0x00000000
	.align		4
        /*0004*/ 	.word	0xffffffff
	.align		4
        /*0008*/ 	.word	0x00000000
	.align		4
        /*000c*/ 	.word	0xfffffffe
	.align		4
        /*0010*/ 	.word	0x00000000
	.align		4
        /*0014*/ 	.word	0xfffffffd
	.align		4
        /*0018*/ 	.word	0x00000000
	.align		4
        /*001c*/ 	.word	0xfffffffc


//--------------------- .text.triton_poi_fused_max_pool2d_with_indices_16 --------------------------
	.section	.text.triton_poi_fused_max_pool2d_with_indices_16,"ax",@progbits
	.align	128
        .global         triton_poi_fused_max_pool2d_with_indices_16
        .type           triton_poi_fused_max_pool2d_with_indices_16,@function
        .size           triton_poi_fused_max_pool2d_with_indices_16,(.L_x_1 - triton_poi_fused_max_pool2d_with_indices_16)
        .other          triton_poi_fused_max_pool2d_with_indices_16,@"STO_CUDA_ENTRY STV_DEFAULT"
triton_poi_fused_max_pool2d_with_indices_16:
.text.triton_poi_fused_max_pool2d_with_indices_16:
[----:B------:R-:W0:Y:S02]  /*0000*/  LDC R1, c[0x0][0x28] ;  /* 0x00000a00ff017b82 */ /* 0x000e240000000800 */
[----:B------:R-:W1:Y:S01]  /*0010*/  S2R R0, SR_TID.X ;  /* 0x0000000000007919 */ /* 0x000e620000002100 */
[----:B------:R-:W-:Y:S01]  /*0020*/  IMAD.MOV.U32 R4, RZ, RZ, RZ ;  /* 0x000000ffff047224 */ /* 0x000fe200078e00ff */
[----:B------:R-:W-:Y:S01]  /*0030*/  CS2R R20, SRZ ;  /* 0x0000000000147805 */ /* 0x000fe2000001ff00 */
[----:B------:R-:W-:Y:S01]  /*0040*/  IMAD.MOV.U32 R6, RZ, RZ, RZ ;  /* 0x000000ffff067224 */ /* 0x000fe200078e00ff */
[----:B------:R-:W2:Y:S01]  /*0050*/  S2R R3, SR_CTAID.X ;  /* 0x0000000000037919 */ /* 0x000ea20000002500 */
[----:B------:R-:W-:Y:S01]  /*0060*/  IMAD.MOV.U32 R8, RZ, RZ, RZ ;  /* 0x000000ffff087224 */ /* 0x000fe200078e00ff */
[----:B------:R-:W-:Y:S01]  /*0070*/  ULDC.64 UR4, c[0x0][0x208] ;  /* 0x0000820000047ab9 */ /* 0x000fe20000000a00 */
[----:B------:R-:W-:Y:S01]  /*0080*/  CS2R R22, SRZ ;  /* 0x0000000000167805 */ /* 0x000fe2000001ff00 */
[----:B------:R-:W-:Y:S01]  /*0090*/  ULDC.64 UR6, c[0x0][0x220] ;  /* 0x0000880000067ab9 */ /* 0x000fe20000000a00 */
[----:B-1----:R-:W-:Y:S01]  /*00a0*/  IMAD.SHL.U32 R0, R0, 0x2, RZ ;  /* 0x0000000200007824 */ /* 0x002fe200078e00ff */
[----:B--2---:R-:W-:-:S04]  /*00b0*/  SHF.R.S32.HI R2, RZ, 0x16, R3 ;  /* 0x00000016ff027819 */ /* 0x004fc80000011403 */
[----:B------:R-:W-:Y:S02]  /*00c0*/  LOP3.LUT R0, R0, 0x1fe, RZ, 0xc0, !PT ;  /* 0x000001fe00007812 */ /* 0x000fe400078ec0ff */
[----:B------:R-:W-:-:S03]  /*00d0*/  SGXT R2, R2, 0x1 ;  /* 0x000000010202781a */ /* 0x000fc60000000200 */
[----:B------:R-:W-:-:S04]  /*00e0*/  IMAD R3, R3, 0x200, R0 ;  /* 0x0000020003037824 */ /* 0x000fc800078e0200 */
[----:B------:R-:W-:Y:S01]  /*00f0*/  IMAD.MOV.U32 R5, RZ, RZ, R3 ;  /* 0x000000ffff057224 */ /* 0x000fe200078e0003 */
[----:B------:R-:W-:Y:S01]  /*0100*/  LEA.HI R0, R2, R3, RZ, 0x8 ;  /* 0x0000000302007211 */ /* 0x000fe200078f40ff */
[----:B------:R-:W-:Y:S01]  /*0110*/  IMAD.MOV.U32 R2, RZ, RZ, RZ ;  /* 0x000000ffff027224 */ /* 0x000fe200078e00ff */
[C---:B------:R-:W-:Y:S01]  /*0120*/  ISETP.GE.AND P0, PT, R3.reuse, 0xf0400, PT ;  /* 0x000f04000300780c */ /* 0x040fe20003f06270 */
[----:B------:R-:W-:Y:S01]  /*0130*/  IMAD.HI R4, R3, -0x7bdef7bd, R4 ;  /* 0x8421084303047827 */ /* 0x000fe200078e0204 */
[----:B------:R-:W-:-:S03]  /*0140*/  SHF.R.S32.HI R7, RZ, 0x8, R0 ;  /* 0x00000008ff077819 */ /* 0x000fc60000011400 */
[----:B------:R-:W-:Y:S01]  /*0150*/  IMAD.HI R2, R3, -0x779bd671, R2 ;  /* 0x8864298f03027827 */ /* 0x000fe200078e0202 */
[----:B------:R-:W-:-:S03]  /*0160*/  SHF.R.U32.HI R9, RZ, 0x1f, R4 ;  /* 0x0000001fff097819 */ /* 0x000fc60000011604 */
[----:B------:R-:W-:Y:S01]  /*0170*/  IMAD.HI R6, R7, -0x7bdef7bd, R6 ;  /* 0x8421084307067827 */ /* 0x000fe200078e0206 */
[----:B------:R-:W-:Y:S02]  /*0180*/  SHF.R.U32.HI R5, RZ, 0x1f, R2 ;  /* 0x0000001fff057819 */ /* 0x000fe40000011602 */
[----:B------:R-:W-:Y:S02]  /*0190*/  LEA.HI.SX32 R9, R4, R9, 0x14 ;  /* 0x0000000904097211 */ /* 0x000fe400078fa2ff */
[----:B------:R-:W-:Y:S02]  /*01a0*/  LEA.HI.SX32 R11, R2, R5, 0xf ;  /* 0x00000005020b7211 */ /* 0x000fe400078f7aff */
[----:B------:R-:W-:Y:S02]  /*01b0*/  SHF.R.U32.HI R5, RZ, 0x1f, R6 ;  /* 0x0000001fff057819 */ /* 0x000fe40000011606 */
[----:B------:R-:W-:Y:S01]  /*01c0*/  LOP3.LUT R2, R0, 0xffffff00, RZ, 0xc0, !PT ;  /* 0xffffff0000027812 */ /* 0x000fe200078ec0ff */
[----:B------:R-:W-:Y:S01]  /*01d0*/  IMAD.HI R0, R9, -0x7bdef7bd, R8 ;  /* 0x8421084309007827 */ /* 0x000fe200078e0208 */
[----:B------:R-:W-:-:S02]  /*01e0*/  LEA.HI R6, R6, R5, RZ, 0x1c ;  /* 0x0000000506067211 */ /* 0x000fc400078fe0ff */
[----:B------:R-:W1:Y:S01]  /*01f0*/  LDC.64 R4, c[0x0][0x210] ;  /* 0x00008400ff047b82 */ /* 0x000e620000000a00 */
[----:B------:R-:W-:Y:S01]  /*0200*/  IMAD.IADD R2, R3, 0x1, -R2 ;  /* 0x0000000103027824 */ /* 0x000fe200078e0a02 */
[----:B------:R-:W-:Y:S01]  /*0210*/  SHF.R.U32.HI R13, RZ, 0x1f, R0 ;  /* 0x0000001fff0d7819 */ /* 0x000fe20000011600 */
[----:B------:R-:W-:Y:S02]  /*0220*/  IMAD R6, R6, -0x1f, R7 ;  /* 0xffffffe106067824 */ /* 0x000fe400078e0207 */
[----:B------:R-:W-:Y:S01]  /*0230*/  IMAD R11, R11, 0xf8100, R2 ;  /* 0x000f81000b0b7824 */ /* 0x000fe200078e0202 */
[----:B------:R-:W-:-:S03]  /*0240*/  LEA.HI R13, R0, R13, RZ, 0x1c ;  /* 0x0000000d000d7211 */ /* 0x000fc600078fe0ff */
[----:B------:R-:W-:Y:S02]  /*0250*/  IMAD R6, R6, 0x200, R11 ;  /* 0x0000020006067824 */ /* 0x000fe400078e020b */
[----:B------:R-:W-:Y:S02]  /*0260*/  IMAD R7, R13, -0x1f, R9 ;  /* 0xffffffe10d077824 */ /* 0x000fe400078e0209 */
[----:B------:R-:W-:Y:S02]  /*0270*/  IMAD.MOV.U32 R9, RZ, RZ, RZ ;  /* 0x000000ffff097224 */ /* 0x000fe400078e00ff */
[----:B------:R-:W-:-:S04]  /*0280*/  IMAD R7, R7, 0x7e00, R6 ;  /* 0x00007e0007077824 */ /* 0x000fc800078e0206 */
[C---:B------:R-:W-:Y:S02]  /*0290*/  VIADD R15, R7.reuse, 0x100 ;  /* 0x00000100070f7836 */ /* 0x040fe40000000000 */
[C---:B------:R-:W-:Y:S02]  /*02a0*/  VIADD R17, R7.reuse, 0x200 ;  /* 0x0000020007117836 */ /* 0x040fe40000000000 */
[----:B-1----:R-:W-:-:S04]  /*02b0*/  IMAD.WIDE R12, R7, 0x4, R4 ;  /* 0x00000004070c7825 */ /* 0x002fc800078e0204 */
[--C-:B------:R-:W-:Y:S01]  /*02c0*/  IMAD.WIDE R14, R15, 0x4, R4.reuse ;  /* 0x000000040f0e7825 */ /* 0x100fe200078e0204 */
[----:B------:R1:W2:Y:S04]  /*02d0*/  @!P0 LDG.E.64 R20, desc[UR4][R12.64] ;  /* 0x000000040c148981 */ /* 0x0002a8000c1e1b00 */
[----:B------:R-:W2:Y:S01]  /*02e0*/  @!P0 LDG.E.64 R8, desc[UR4][R14.64] ;  /* 0x000000040e088981 */ /* 0x000ea2000c1e1b00 */
[----:B------:R-:W-:-:S05]  /*02f0*/  IMAD.WIDE R16, R17, 0x4, R4 ;  /* 0x0000000411107825 */ /* 0x000fca00078e0204 */
[----:B------:R-:W3:Y:S01]  /*0300*/  @!P0 LDG.E.64 R22, desc[UR4][R16.64] ;  /* 0x0000000410168981 */ /* 0x000ee2000c1e1b00 */
[----:B------:R-:W-:Y:S01]  /*0310*/  VIADD R19, R7, 0x3f00 ;  /* 0x00003f0007137836 */ /* 0x000fe20000000000 */
[----:B------:R-:W-:-:S03]  /*0320*/  CS2R R10, SRZ ;  /* 0x00000000000a7805 */ /* 0x000fc6000001ff00 */
[----:B------:R-:W-:-:S05]  /*0330*/  IMAD.WIDE R18, R19, 0x4, R4 ;  /* 0x0000000413127825 */ /* 0x000fca00078e0204 */
[----:B------:R-:W4:Y:S01]  /*0340*/  @!P0 LDG.E.64 R10, desc[UR4][R18.64] ;  /* 0x00000004120a8981 */ /* 0x000f22000c1e1b00 */
[----:B-1----:R-:W-:-:S04]  /*0350*/  VIADD R13, R7, 0x4000 ;  /* 0x00004000070d7836 */ /* 0x002fc80000000000 */
[----:B------:R-:W-:Y:S01]  /*0360*/  IMAD.WIDE R12, R13, 0x4, R4 ;  /* 0x000000040d0c7825 */ /* 0x000fe200078e0204 */
[C---:B--2---:R-:W-:Y:S02]  /*0370*/  FSETP.GT.AND P6, PT, R8.reuse, R20, PT ;  /* 0x000000140800720b */ /* 0x044fe40003fc4000 */
[C---:B------:R-:W-:Y:S02]  /*0380*/  FSETP.GT.AND P1, PT, R9.reuse, R21, PT ;  /* 0x000000150900720b */ /* 0x040fe40003f24000 */
[----:B------:R-:W-:Y:S02]  /*0390*/  FSETP.NAN.AND P3, PT, R8, R8, PT ;  /* 0x000000080800720b */ /* 0x000fe40003f68000 */
[----:B---3--:R-:W-:Y:S02]  /*03a0*/  FSETP.NAN.AND P2, PT, R22, R22, PT ;  /* 0x000000161600720b */ /* 0x008fe40003f48000 */
[----:B------:R-:W-:-:S05]  /*03b0*/  FSETP.NAN.AND P4, PT, R9, R9, PT ;  /* 0x000000090900720b */ /* 0x000fca0003f88000 */
[----:B------:R-:W-:Y:S02]  /*03c0*/  @!P6 SEL R8, R8, R20, P3 ;  /* 0x000000140808e207 */ /* 0x000fe40001800000 */
[----:B------:R-:W-:Y:S02]  /*03d0*/  FSETP.NAN.AND P3, PT, R23, R23, PT ;  /* 0x000000171700720b */ /* 0x000fe40003f68000 */
[----:B------:R-:W-:Y:S02]  /*03e0*/  @!P1 SEL R9, R9, R21, P4 ;  /* 0x0000001509099207 */ /* 0x000fe40002000000 */
[----:B------:R-:W-:Y:S02]  /*03f0*/  FSETP.GEU.AND P5, PT, R8, R22, PT ;  /* 0x000000160800720b */ /* 0x000fe40003fae000 */
[----:B------:R-:W-:Y:S02]  /*0400*/  FSETP.GEU.AND P4, PT, R9, R23, PT ;  /* 0x000000170900720b */ /* 0x000fe40003f8e000 */
[----:B------:R-:W-:-:S02]  /*0410*/  @!P2 SEL R22, R22, R8, !P5 ;  /* 0x000000081616a207 */ /* 0x000fc40006800000 */
[----:B----4-:R-:W-:Y:S02]  /*0420*/  FSETP.NAN.AND P2, PT, R11, R11, PT ;  /* 0x0000000b0b00720b */ /* 0x010fe40003f48000 */
[----:B------:R-:W-:Y:S02]  /*0430*/  P2R R6, PR, RZ, 0x20 ;  /* 0x00000020ff067803 */ /* 0x000fe40000000000 */
[----:B------:R-:W-:Y:S02]  /*0440*/  @!P3 SEL R23, R23, R9, !P4 ;  /* 0x000000091717b207 */ /* 0x000fe40006000000 */
[----:B------:R-:W-:Y:S02]  /*0450*/  CS2R R8, SRZ ;  /* 0x0000000000087805 */ /* 0x000fe4000001ff00 */
[----:B------:R-:W-:Y:S02]  /*0460*/  SEL R0, RZ, 0x1, !P1 ;  /* 0x00000001ff007807 */ /* 0x000fe40004800000 */
[----:B------:R-:W-:-:S02]  /*0470*/  FSETP.GEU.AND P5, PT, R23, R11, PT ;  /* 0x0000000b1700720b */ /* 0x000fc40003fae000 */
[-C--:B------:R-:W-:Y:S01]  /*0480*/  FSETP.GEU.AND P3, PT, R22, R10.reuse, PT ;  /* 0x0000000a1600720b */ /* 0x080fe20003f6e000 */
[----:B------:R-:W2:Y:S01]  /*0490*/  @!P0 LDG.E.64 R8, desc[UR4][R12.64] ;  /* 0x000000040c088981 */ /* 0x000ea2000c1e1b00 */
[----:B------:R-:W-:Y:S02]  /*04a0*/  P2R R15, PR, RZ, 0x20 ;  /* 0x00000020ff0f7803 */ /* 0x000fe40000000000 */
[----:B------:R-:W-:Y:S02]  /*04b0*/  @!P2 SEL R11, R11, R23, !P5 ;  /* 0x000000170b0ba207 */ /* 0x000fe40006800000 */
[----:B------:R-:W-:Y:S02]  /*04c0*/  FSETP.NAN.AND P2, PT, R10, R10, PT ;  /* 0x0000000a0a00720b */ /* 0x000fe40003f48000 */
[----:B------:R-:W-:-:S11]  /*04d0*/  P2R R2, PR, RZ, 0x8 ;  /* 0x00000008ff027803 */ /* 0x000fd60000000000 */
[----:B------:R-:W-:Y:S02]  /*04e0*/  @!P2 SEL R10, R10, R22, !P3 ;  /* 0x000000160a0aa207 */ /* 0x000fe40005800000 */
[-C--:B--2---:R-:W-:Y:S02]  /*04f0*/  FSETP.NAN.AND P1, PT, R8, R8.reuse, PT ;  /* 0x000000080800720b */ /* 0x084fe40003f28000 */
[----:B------:R-:W-:-:S04]  /*0500*/  FSETP.GEU.AND P3, PT, R10, R8, PT ;  /* 0x000000080a00720b */ /* 0x000fc80003f6e000 */
[----:B------:R-:W-:-:S07]  /*0510*/  P2R R14, PR, RZ, 0x8 ;  /* 0x00000008ff0e7803 */ /* 0x000fce0000000000 */
[----:B------:R-:W-:Y:S02]  /*0520*/  @!P1 SEL R8, R8, R10, !P3 ;  /* 0x0000000a08089207 */ /* 0x000fe40005800000 */
[-C--:B------:R-:W-:Y:S02]  /*0530*/  FSETP.NAN.AND P1, PT, R9, R9.reuse, PT ;  /* 0x000000090900720b */ /* 0x080fe40003f28000 */
[----:B------:R-:W-:Y:S02]  /*0540*/  ISETP.NE.AND P3, PT, R2, RZ, PT ;  /* 0x000000ff0200720c */ /* 0x000fe40003f65270 */
[----:B------:R-:W-:Y:S02]  /*0550*/  FSETP.GEU.AND P5, PT, R11, R9, PT ;  /* 0x000000090b00720b */ /* 0x000fe40003fae000 */
[----:B------:R-:W-:Y:S02]  /*0560*/  P2R R16, PR, RZ, 0x8 ;  /* 0x00000008ff107803 */ /* 0x000fe40000000000 */
[----:B------:R-:W-:Y:S01]  /*0570*/  ISETP.NE.AND P3, PT, R15, RZ, PT ;  /* 0x000000ff0f00720c */ /* 0x000fe20003f65270 */
[----:B------:R-:W-:-:S04]  /*0580*/  VIADD R15, R7, 0x4100 ;  /* 0x00004100070f7836 */ /* 0x000fc80000000000 */
[----:B------:R-:W-:Y:S02]  /*0590*/  @!P1 SEL R9, R9, R11, !P5 ;  /* 0x0000000b09099207 */ /* 0x000fe40006800000 */
[----:B------:R-:W-:Y:S01]  /*05a0*/  CS2R R10, SRZ ;  /* 0x00000000000a7805 */ /* 0x000fe2000001ff00 */
[----:B------:R-:W-:-:S05]  /*05b0*/  IMAD.WIDE R12, R15, 0x4, R4 ;  /* 0x000000040f0c7825 */ /* 0x000fca00078e0204 */
[----:B------:R1:W2:Y:S01]  /*05c0*/  @!P0 LDG.E.64 R10, desc[UR4][R12.64] ;  /* 0x000000040c0a8981 */ /* 0x0002a2000c1e1b00 */
[----:B------:R-:W-:Y:S01]  /*05d0*/  P2R R17, PR, RZ, 0x20 ;  /* 0x00000020ff117803 */ /* 0x000fe20000000000 */
[----:B------:R-:W-:-:S04]  /*05e0*/  VIADD R15, R7, 0x7e00 ;  /* 0x00007e00070f7836 */ /* 0x000fc80000000000 */
[----:B-1----:R-:W-:Y:S01]  /*05f0*/  IMAD.WIDE R12, R15, 0x4, R4 ;  /* 0x000000040f0c7825 */ /* 0x002fe200078e0204 */
[-C--:B--2---:R-:W-:Y:S02]  /*0600*/  FSETP.NAN.AND P1, PT, R11, R11.reuse, PT ;  /* 0x0000000b0b00720b */ /* 0x084fe40003f28000 */
[----:B------:R-:W-:Y:S02]  /*0610*/  FSETP.NAN.AND P5, PT, R10, R10, PT ;  /* 0x0000000a0a00720b */ /* 0x000fe40003fa8000 */
[----:B------:R-:W-:-:S09]  /*0620*/  FSETP.GEU.AND P2, PT, R9, R11, PT ;  /* 0x0000000b0900720b */ /* 0x000fd20003f4e000 */
[----:B------:R-:W-:Y:S02]  /*0630*/  @!P1 SEL R11, R11, R9, !P2 ;  /* 0x000000090b0b9207 */ /* 0x000fe40005000000 */
[----:B------:R-:W-:-:S04]  /*0640*/  FSETP.GEU.AND P1, PT, R8, R10, PT ;  /* 0x0000000a0800720b */ /* 0x000fc80003f2e000 */
[----:B------:R-:W-:Y:S02]  /*0650*/  @!P5 SEL R10, R10, R8, !P1 ;  /* 0x000000080a0ad207 */ /* 0x000fe40004800000 */
[----:B------:R-:W-:-:S06]  /*0660*/  CS2R R8, SRZ ;  /* 0x0000000000087805 */ /* 0x000fcc000001ff00 */
[----:B------:R1:W2:Y:S01]  /*0670*/  @!P0 LDG.E.64 R8, desc[UR4][R12.64] ;  /* 0x000000040c088981 */ /* 0x0002a2000c1e1b00 */
[----:B------:R-:W-:Y:S02]  /*0680*/  SEL R2, RZ, 0x1, !P6 ;  /* 0x00000001ff027807 */ /* 0x000fe40007000000 */
[----:B------:R-:W-:Y:S01]  /*0690*/  SEL R0, R0, 0x2, P4 ;  /* 0x0000000200007807 */ /* 0x000fe20002000000 */
[----:B-1----:R-:W-:-:S04]  /*06a0*/  VIADD R13, R7, 0x7f00 ;  /* 0x00007f00070d7836 */ /* 0x002fc80000000000 */
[----:B------:R-:W-:-:S04]  /*06b0*/  IMAD.WIDE R12, R13, 0x4, R4 ;  /* 0x000000040d0c7825 */ /* 0x000fc800078e0204 */
[----:B------:R-:W-:Y:S01]  /*06c0*/  VIADD R7, R7, 0x8000 ;  /* 0x0000800007077836 */ /* 0x000fe20000000000 */
[-C--:B--2---:R-:W-:Y:S02]  /*06d0*/  FSETP.NAN.AND P5, PT, R8, R8.reuse, PT ;  /* 0x000000080800720b */ /* 0x084fe40003fa8000 */
[----:B------:R-:W-:Y:S02]  /*06e0*/  FSETP.GEU.AND P6, PT, R10, R8, PT ;  /* 0x000000080a00720b */ /* 0x000fe40003fce000 */
[----:B------:R-:W-:-:S09]  /*06f0*/  FSETP.NAN.AND P4, PT, R9, R9, PT ;  /* 0x000000090900720b */ /* 0x000fd20003f88000 */
[----:B------:R-:W-:Y:S02]  /*0700*/  @!P5 SEL R8, R8, R10, !P6 ;  /* 0x0000000a0808d207 */ /* 0x000fe40007000000 */
[----:B------:R-:W-:-:S04]  /*0710*/  ISETP.NE.AND P5, PT, R6, RZ, PT ;  /* 0x000000ff0600720c */ /* 0x000fc80003fa5270 */
[----:B------:R-:W-:Y:S02]  /*0720*/  SEL R2, R2, 0x2, P5 ;  /* 0x0000000202027807 */ /* 0x000fe40002800000 */
[----:B------:R-:W-:-:S04]  /*0730*/  FSETP.GEU.AND P5, PT, R11, R9, PT ;  /* 0x000000090b00720b */ /* 0x000fc80003fae000 */
[----:B------:R-:W-:Y:S02]  /*0740*/  @!P4 SEL R9, R9, R11, !P5 ;  /* 0x0000000b0909c207 */ /* 0x000fe40006800000 */
[----:B------:R-:W-:-:S06]  /*0750*/  CS2R R10, SRZ ;  /* 0x00000000000a7805 */ /* 0x000fcc000001ff00 */
[----:B------:R1:W2:Y:S01]  /*0760*/  @!P0 LDG.E.64 R10, desc[UR4][R12.64] ;  /* 0x000000040c0a8981 */ /* 0x0002a2000c1e1b00 */
[----:B------:R-:W-:Y:S01]  /*0770*/  IMAD.WIDE R6, R7, 0x4, R4 ;  /* 0x0000000407067825 */ /* 0x000fe200078e0204 */
[----:B------:R-:W-:-:S06]  /*0780*/  CS2R R4, SRZ ;  /* 0x0000000000047805 */ /* 0x000fcc000001ff00 */
[----:B------:R3:W4:Y:S01]  /*0790*/  @!P0 LDG.E.64 R4, desc[UR4][R6.64] ;  /* 0x0000000406048981 */ /* 0x000722000c1e1b00 */
[----:B------:R-:W-:Y:S01]  /*07a0*/  SEL R0, R0, 0x3, P3 ;  /* 0x0000000300007807 */ /* 0x000fe20001800000 */
[----:B-1----:R-:W3:Y:S01]  /*07b0*/  LDC.64 R12, c[0x0][0x218] ;  /* 0x00008600ff0c7b82 */ /* 0x002ee20000000a00 */
[----:B------:R-:W-:-:S04]  /*07c0*/  ISETP.NE.AND P3, PT, R16, RZ, PT ;  /* 0x000000ff1000720c */ /* 0x000fc80003f65270 */
[----:B------:R-:W-:Y:S02]  /*07d0*/  SEL R2, R2, 0x3, P3 ;  /* 0x0000000302027807 */ /* 0x000fe40001800000 */
[----:B------:R-:W-:Y:S02]  /*07e0*/  ISETP.NE.AND P3, PT, R14, RZ, PT ;  /* 0x000000ff0e00720c */ /* 0x000fe40003f65270 */
[----:B------:R-:W-:Y:S02]  /*07f0*/  ISETP.NE.AND P4, PT, R17, RZ, PT ;  /* 0x000000ff1100720c */ /* 0x000fe40003f85270 */
[----:B------:R-:W-:Y:S02]  /*0800*/  SEL R2, R2, 0x4, P3 ;  /* 0x0000000402027807 */ /* 0x000fe40001800000 */
[----:B------:R-:W-:Y:S02]  /*0810*/  SEL R0, R0, 0x4, P4 ;  /* 0x0000000400007807 */ /* 0x000fe40002000000 */
[----:B------:R-:W-:-:S02]  /*0820*/  SEL R2, R2, 0x5, P1 ;  /* 0x0000000502027807 */ /* 0x000fc40000800000 */
[----:B------:R-:W-:Y:S02]  /*0830*/  SEL R0, R0, 0x5, P2 ;  /* 0x0000000500007807 */ /* 0x000fe40001000000 */
[----:B------:R-:W-:Y:S02]  /*0840*/  SEL R2, R2, 0x6, P6 ;  /* 0x0000000602027807 */ /* 0x000fe40003000000 */
[----:B------:R-:W-:Y:S01]  /*0850*/  SEL R0, R0, 0x6, P5 ;  /* 0x0000000600007807 */ /* 0x000fe20002800000 */
[----:B---3--:R-:W-:Y:S01]  /*0860*/  IMAD.WIDE R6, R3, 0x4, R12 ;  /* 0x0000000403067825 */ /* 0x008fe200078e020c */
[-C--:B--2---:R-:W-:Y:S02]  /*0870*/  FSETP.NAN.AND P3, PT, R10, R10.reuse, PT ;  /* 0x0000000a0a00720b */ /* 0x084fe40003f68000 */
[----:B------:R-:W-:Y:S02]  /*0880*/  FSETP.NAN.AND P4, PT, R11, R11, PT ;  /* 0x0000000b0b00720b */ /* 0x000fe40003f88000 */
[----:B------:R-:W-:-:S02]  /*0890*/  FSETP.GEU.AND P1, PT, R8, R10, PT ;  /* 0x0000000a0800720b */ /* 0x000fc40003f2e000 */
[----:B----4-:R-:W-:Y:S02]  /*08a0*/  FSETP.NAN.AND P2, PT, R4, R4, PT ;  /* 0x000000040400720b */ /* 0x010fe40003f48000 */
[----:B------:R-:W-:-:S05]  /*08b0*/  FSETP.NAN.AND P6, PT, R5, R5, PT ;  /* 0x000000050500720b */ /* 0x000fca0003fc8000 */
[----:B------:R-:W-:Y:S02]  /*08c0*/  @!P3 SEL R10, R10, R8, !P1 ;  /* 0x000000080a0ab207 */ /* 0x000fe40004800000 */
[----:B------:R-:W-:-:S04]  /*08d0*/  FSETP.GEU.AND P3, PT, R9, R11, PT ;  /* 0x0000000b0900720b */ /* 0x000fc80003f6e000 */
[----:B------:R-:W-:Y:S02]  /*08e0*/  @!P4 SEL R11, R11, R9, !P3 ;  /* 0x000000090b0bc207 */ /* 0x000fe40005800000 */
[----:B------:R-:W-:Y:S02]  /*08f0*/  FSETP.GEU.AND P5, PT, R10, R4, PT ;  /* 0x000000040a00720b */ /* 0x000fe40003fae000 */
[----:B------:R-:W-:Y:S02]  /*0900*/  SEL R2, R2, 0x7, P1 ;  /* 0x0000000702027807 */ /* 0x000fe40000800000 */
[----:B------:R-:W-:Y:S02]  /*0910*/  FSETP.GEU.AND P4, PT, R11, R5, PT ;  /* 0x000000050b00720b */ /* 0x000fe40003f8e000 */
[----:B------:R-:W-:Y:S02]  /*0920*/  SEL R0, R0, 0x7, P3 ;  /* 0x0000000700007807 */ /* 0x000fe40001800000 */
[----:B------:R-:W-:-:S02]  /*0930*/  SEL R8, R2, 0x8, P5 ;  /* 0x0000000802087807 */ /* 0x000fc40002800000 */
[----:B------:R-:W-:Y:S02]  /*0940*/  @!P2 SEL R4, R4, R10, !P5 ;  /* 0x0000000a0404a207 */ /* 0x000fe40006800000 */
[----:B------:R-:W-:Y:S02]  /*0950*/  @!P6 SEL R5, R5, R11, !P4 ;  /* 0x0000000b0505e207 */ /* 0x000fe40006000000 */
[----:B------:R-:W-:Y:S02]  /*0960*/  IADD3 R2, P1, R3, UR6, RZ ;  /* 0x0000000603027c10 */ /* 0x000fe4000ff3e0ff */
[----:B------:R-:W-:Y:S02]  /*0970*/  SEL R9, R0, 0x8, P4 ;  /* 0x0000000800097807 */ /* 0x000fe40002000000 */
[----:B------:R-:W-:Y:S01]  /*0980*/  LOP3.LUT R0, R8, 0xff, RZ, 0xc0, !PT ;  /* 0x000000ff08007812 */ /* 0x000fe200078ec0ff */
[----:B------:R1:W-:Y:S01]  /*0990*/  @!P0 STG.E.64 desc[UR4][R6.64], R4 ;  /* 0x0000000406008986 */ /* 0x0003e2000c101b04 */
[----:B------:R-:W-:-:S03]  /*09a0*/  LEA.HI.X.SX32 R3, R3, UR7, 0x1, P1 ;  /* 0x0000000703037c11 */ /* 0x000fc600088f0eff */
[----:B------:R-:W-:Y:S01]  /*09b0*/  IMAD R9, R9, 0x100, R0 ;  /* 0x0000010009097824 */ /* 0x000fe200078e0200 */
[----:B------:R-:W-:Y:S06]  /*09c0*/  @P0 EXIT ;  /* 0x000000000000094d */ /* 0x000fec0003800000 */
[----:B------:R-:W-:Y:S01]  /*09d0*/  STG.E.U16 desc[UR4][R2.64], R9 ;  /* 0x0000000902007986 */ /* 0x000fe2000c101504 */
[----:B------:R-:W-:Y:S05]  /*09e0*/  EXIT ;  /* 0x000000000000794d */ /* 0x000fea0003800000 */
.L_x_0:
[----:B------:R-:W-:-:S00]  /*09f0*/  BRA `(.L_x_0) ;  /* 0xfffffffc00fc7947 */ /* 0x000fc0000383ffff */
[----:B------:R-:W-:-:S00]  /*0a00*/  NOP ;  /* 0x0000000000007918 */ /* 0x000fc00000000000 */
[----:B------:R-:W-:-:S00]  /*0a10*/  NOP ;  /* 0x0000000000007918 */ /* 0x000fc00000000000 */
[----:B------:R-:W-:-:S00]  /*0a20*/  NOP ;  /* 0x0000000000007918 */ /* 0x000fc00000000000 */
[----:B------:R-:W-:-:S00]  /*0a30*/  NOP ;  /* 0x0000000000007918 */ /* 0x000fc00000000000 */
[----:B------:R-:W-:-:S00]  /*0a40*/  NOP ;  /* 0x0000000000007918 */ /* 0x000fc00000000000 */
[----:B------:R-:W-:-:S00]  /*0a50*/  NOP ;  /* 0x0000000000007918 */ /* 0x000fc00000000000 */
[----:B------:R-:W-:-:S00]  /*0a60*/  NOP ;  /* 0x0000000000007918 */ /* 0x000fc00000000000 */
[----:B------:R-:W-:-:S00]  /*0a70*/  NOP ;  /* 0x0000000000007918 */ /* 0x000fc00000000000 */
.L_x_1:


//--------------------- .nv.constant0.triton_poi_fused_max_pool2d_with_indices_16 --------------------------
	.section	.nv.constant0.triton_poi_fused_max_pool2d_with_indices_16,"a",@progbits
	.sectionflags	@""
	.align	4
.nv.constant0.triton_poi_fused_max_pool2d_with_indices_16:
	.zero		556
